//
// Generated by NVIDIA NVVM Compiler
//
// Compiler Build ID: CL-36424714
// Cuda compilation tools, release 13.0, V13.0.88
// Based on NVVM 20.0.0
//

.version 9.0
.target sm_100
.address_size 64

	// .globl	mul_float

.visible .entry mul_float(
	.param .u64 .ptr .align 1 mul_float_param_0,
	.param .u64 .ptr .align 1 mul_float_param_1,
	.param .u64 .ptr .align 1 mul_float_param_2,
	.param .align 4 .b8 mul_float_param_3[16]
)
{
	.reg .pred 	%p<13>;
	.reg .b32 	%r<94>;
	.reg .b32 	%f<68>;
	.reg .b64 	%rd<69>;

	ld.param.u32 	%r1, [mul_float_param_3+4];
	ld.param.u32 	%r2, [mul_float_param_3+12];
	ld.param.u64 	%rd4, [mul_float_param_0];
	ld.param.u64 	%rd5, [mul_float_param_1];
	ld.param.u64 	%rd3, [mul_float_param_2];
	ld.param.u32 	%r46, [mul_float_param_3];
	cvta.to.global.u64 	%rd1, %rd5;
	cvta.to.global.u64 	%rd2, %rd4;
	mov.u32 	%r48, %ctaid.x;
	mov.u32 	%r49, %ntid.x;
	mul.lo.s32 	%r3, %r48, %r49;
	mov.u32 	%r4, %tid.x;
	add.s32 	%r5, %r3, %r4;
	mov.u32 	%r50, %ctaid.y;
	mov.u32 	%r51, %ntid.y;
	mov.u32 	%r52, %tid.y;
	mad.lo.s32 	%r53, %r50, %r51, %r52;
	setp.ge.u32 	%p1, %r5, %r2;
	setp.ge.u32 	%p2, %r53, %r46;
	or.pred  	%p3, %p1, %p2;
	@%p3 bra 	$L__BB0_14;
	setp.eq.s32 	%p4, %r1, 0;
	mov.f32 	%f67, 0f00000000;
	@%p4 bra 	$L__BB0_13;
	mul.lo.s32 	%r7, %r1, %r53;
	and.b32  	%r8, %r1, 7;
	setp.lt.u32 	%p5, %r1, 8;
	mov.f32 	%f67, 0f00000000;
	mov.b32 	%r92, 0;
	@%p5 bra 	$L__BB0_5;
	and.b32  	%r92, %r1, -8;
	neg.s32 	%r90, %r92;
	add.s32 	%r55, %r2, %r4;
	add.s32 	%r89, %r55, %r3;
	shl.b32 	%r12, %r2, 3;
	shl.b32 	%r56, %r2, 1;
	add.s32 	%r88, %r5, %r56;
	mad.lo.s32 	%r87, %r2, 3, %r5;
	shl.b32 	%r57, %r2, 2;
	add.s32 	%r86, %r5, %r57;
	mad.lo.s32 	%r85, %r2, 5, %r5;
	mad.lo.s32 	%r84, %r2, 6, %r5;
	mad.lo.s32 	%r83, %r2, 7, %r5;
	add.s32 	%r81, %r7, 3;
	mov.f32 	%f67, 0f00000000;
	mov.u32 	%r82, %r5;
$L__BB0_4:
	.pragma "nounroll";
	add.s32 	%r58, %r81, -3;
	mul.wide.u32 	%rd6, %r58, 4;
	add.s64 	%rd7, %rd2, %rd6;
	ld.global.f32 	%f17, [%rd7];
	mul.wide.u32 	%rd8, %r82, 4;
	add.s64 	%rd9, %rd1, %rd8;
	ld.global.f32 	%f18, [%rd9];
	fma.rn.f32 	%f19, %f17, %f18, %f67;
	add.s32 	%r59, %r81, -2;
	mul.wide.u32 	%rd10, %r59, 4;
	add.s64 	%rd11, %rd2, %rd10;
	ld.global.f32 	%f20, [%rd11];
	mul.wide.u32 	%rd12, %r89, 4;
	add.s64 	%rd13, %rd1, %rd12;
	ld.global.f32 	%f21, [%rd13];
	fma.rn.f32 	%f22, %f20, %f21, %f19;
	add.s32 	%r60, %r81, -1;
	mul.wide.u32 	%rd14, %r60, 4;
	add.s64 	%rd15, %rd2, %rd14;
	ld.global.f32 	%f23, [%rd15];
	mul.wide.u32 	%rd16, %r88, 4;
	add.s64 	%rd17, %rd1, %rd16;
	ld.global.f32 	%f24, [%rd17];
	fma.rn.f32 	%f25, %f23, %f24, %f22;
	add.s32 	%r61, %r81, 4;
	mul.wide.u32 	%rd18, %r81, 4;
	add.s64 	%rd19, %rd2, %rd18;
	ld.global.f32 	%f26, [%rd19];
	mul.wide.u32 	%rd20, %r87, 4;
	add.s64 	%rd21, %rd1, %rd20;
	ld.global.f32 	%f27, [%rd21];
	fma.rn.f32 	%f28, %f26, %f27, %f25;
	add.s32 	%r62, %r81, 1;
	mul.wide.u32 	%rd22, %r62, 4;
	add.s64 	%rd23, %rd2, %rd22;
	ld.global.f32 	%f29, [%rd23];
	mul.wide.u32 	%rd24, %r86, 4;
	add.s64 	%rd25, %rd1, %rd24;
	ld.global.f32 	%f30, [%rd25];
	fma.rn.f32 	%f31, %f29, %f30, %f28;
	add.s32 	%r63, %r81, 2;
	mul.wide.u32 	%rd26, %r63, 4;
	add.s64 	%rd27, %rd2, %rd26;
	ld.global.f32 	%f32, [%rd27];
	mul.wide.u32 	%rd28, %r85, 4;
	add.s64 	%rd29, %rd1, %rd28;
	ld.global.f32 	%f33, [%rd29];
	fma.rn.f32 	%f34, %f32, %f33, %f31;
	add.s32 	%r64, %r81, 3;
	mul.wide.u32 	%rd30, %r64, 4;
	add.s64 	%rd31, %rd2, %rd30;
	ld.global.f32 	%f35, [%rd31];
	mul.wide.u32 	%rd32, %r84, 4;
	add.s64 	%rd33, %rd1, %rd32;
	ld.global.f32 	%f36, [%rd33];
	fma.rn.f32 	%f37, %f35, %f36, %f34;
	mul.wide.u32 	%rd34, %r61, 4;
	add.s64 	%rd35, %rd2, %rd34;
	ld.global.f32 	%f38, [%rd35];
	mul.wide.u32 	%rd36, %r83, 4;
	add.s64 	%rd37, %rd1, %rd36;
	ld.global.f32 	%f39, [%rd37];
	fma.rn.f32 	%f67, %f38, %f39, %f37;
	add.s32 	%r90, %r90, 8;
	add.s32 	%r89, %r89, %r12;
	add.s32 	%r88, %r88, %r12;
	add.s32 	%r87, %r87, %r12;
	add.s32 	%r86, %r86, %r12;
	add.s32 	%r85, %r85, %r12;
	add.s32 	%r84, %r84, %r12;
	add.s32 	%r83, %r83, %r12;
	add.s32 	%r82, %r82, %r12;
	add.s32 	%r81, %r81, 8;
	setp.ne.s32 	%p6, %r90, 0;
	@%p6 bra 	$L__BB0_4;
$L__BB0_5:
	setp.eq.s32 	%p7, %r8, 0;
	@%p7 bra 	$L__BB0_13;
	and.b32  	%r41, %r1, 3;
	setp.lt.u32 	%p8, %r8, 4;
	@%p8 bra 	$L__BB0_8;
	add.s32 	%r65, %r92, %r7;
	mul.wide.u32 	%rd38, %r65, 4;
	add.s64 	%rd39, %rd2, %rd38;
	ld.global.f32 	%f41, [%rd39];
	mad.lo.s32 	%r66, %r92, %r2, %r5;
	mul.wide.u32 	%rd40, %r66, 4;
	add.s64 	%rd41, %rd1, %rd40;
	ld.global.f32 	%f42, [%rd41];
	fma.rn.f32 	%f43, %f41, %f42, %f67;
	add.s32 	%r67, %r65, 1;
	mul.wide.u32 	%rd42, %r67, 4;
	add.s64 	%rd43, %rd2, %rd42;
	ld.global.f32 	%f44, [%rd43];
	add.s32 	%r68, %r66, %r2;
	mul.wide.u32 	%rd44, %r68, 4;
	add.s64 	%rd45, %rd1, %rd44;
	ld.global.f32 	%f45, [%rd45];
	fma.rn.f32 	%f46, %f44, %f45, %f43;
	add.s32 	%r69, %r65, 2;
	mul.wide.u32 	%rd46, %r69, 4;
	add.s64 	%rd47, %rd2, %rd46;
	ld.global.f32 	%f47, [%rd47];
	add.s32 	%r70, %r68, %r2;
	mul.wide.u32 	%rd48, %r70, 4;
	add.s64 	%rd49, %rd1, %rd48;
	ld.global.f32 	%f48, [%rd49];
	fma.rn.f32 	%f49, %f47, %f48, %f46;
	add.s32 	%r71, %r65, 3;
	mul.wide.u32 	%rd50, %r71, 4;
	add.s64 	%rd51, %rd2, %rd50;
	ld.global.f32 	%f50, [%rd51];
	add.s32 	%r72, %r70, %r2;
	mul.wide.u32 	%rd52, %r72, 4;
	add.s64 	%rd53, %rd1, %rd52;
	ld.global.f32 	%f51, [%rd53];
	fma.rn.f32 	%f67, %f50, %f51, %f49;
	add.s32 	%r92, %r92, 4;
$L__BB0_8:
	setp.eq.s32 	%p9, %r41, 0;
	@%p9 bra 	$L__BB0_13;
	setp.eq.s32 	%p10, %r41, 1;
	@%p10 bra 	$L__BB0_11;
	add.s32 	%r73, %r92, %r7;
	mul.wide.u32 	%rd54, %r73, 4;
	add.s64 	%rd55, %rd2, %rd54;
	ld.global.f32 	%f53, [%rd55];
	mad.lo.s32 	%r74, %r92, %r2, %r5;
	mul.wide.u32 	%rd56, %r74, 4;
	add.s64 	%rd57, %rd1, %rd56;
	ld.global.f32 	%f54, [%rd57];
	fma.rn.f32 	%f55, %f53, %f54, %f67;
	add.s32 	%r75, %r73, 1;
	mul.wide.u32 	%rd58, %r75, 4;
	add.s64 	%rd59, %rd2, %rd58;
	ld.global.f32 	%f56, [%rd59];
	add.s32 	%r76, %r74, %r2;
	mul.wide.u32 	%rd60, %r76, 4;
	add.s64 	%rd61, %rd1, %rd60;
	ld.global.f32 	%f57, [%rd61];
	fma.rn.f32 	%f67, %f56, %f57, %f55;
	add.s32 	%r92, %r92, 2;
$L__BB0_11:
	and.b32  	%r77, %r1, 1;
	setp.eq.b32 	%p11, %r77, 1;
	not.pred 	%p12, %p11;
	@%p12 bra 	$L__BB0_13;
	add.s32 	%r78, %r92, %r7;
	mul.wide.u32 	%rd62, %r78, 4;
	add.s64 	%rd63, %rd2, %rd62;
	ld.global.f32 	%f58, [%rd63];
	mad.lo.s32 	%r79, %r92, %r2, %r5;
	mul.wide.u32 	%rd64, %r79, 4;
	add.s64 	%rd65, %rd1, %rd64;
	ld.global.f32 	%f59, [%rd65];
	fma.rn.f32 	%f67, %f58, %f59, %f67;
$L__BB0_13:
	mad.lo.s32 	%r80, %r2, %r53, %r5;
	cvta.to.global.u64 	%rd66, %rd3;
	mul.wide.u32 	%rd67, %r80, 4;
	add.s64 	%rd68, %rd66, %rd67;
	st.global.f32 	[%rd68], %f67;
$L__BB0_14:
	ret;

}


// ===== COMPILED SASS (sm_100) =====

	.target	sm_100

	.elftype	@"ET_EXEC"


//--------------------- .note.nv.tkinfo           --------------------------
	.section	.note.nv.tkinfo,"",@"SHT_NOTE"
	.sectionflags	@"SHF_NOTE_NV_TKINFO"
	.tkinfo
        /*0018*/ 	.word	0x00000002
        /*0030*/ 	.string	""
        /*0030*/ 	.string	"ptxas"
        /*0030*/ 	.string	"Cuda compilation tools, release 13.0, V13.0.88"
        /*0030*/ 	.string	"Build cuda_13.0.r13.0/compiler.36424714_0"
        /*0030*/ 	.string	"-arch sm_100 -m 64 "



//--------------------- .note.nv.cuinfo           --------------------------
	.section	.note.nv.cuinfo,"",@"SHT_NOTE"
	.sectionflags	@"SHF_NOTE_NV_CUINFO"
        /*0018*/ 	.short	0x0002
        /*001a*/ 	.short	0x0064
        /*001c*/ 	.short	0x0082
	.zero		2


//--------------------- .nv.info                  --------------------------
	.section	.nv.info,"",@"SHT_CUDA_INFO"
	.align	4


	//----- nvinfo : EIATTR_REGCOUNT
	.align		4
        /*0000*/ 	.byte	0x04, 0x2f
        /*0002*/ 	.short	(.L_1 - .L_0)
	.align		4
.L_0:
        /*0004*/ 	.word	index@(mul_float)
        /*0008*/ 	.word	0x00000020


	//----- nvinfo : EIATTR_FRAME_SIZE
	.align		4
.L_1:
        /*000c*/ 	.byte	0x04, 0x11
        /*000e*/ 	.short	(.L_3 - .L_2)
	.align		4
.L_2:
        /*0010*/ 	.word	index@(mul_float)
        /*0014*/ 	.word	0x00000000


	//----- nvinfo : EIATTR_MIN_STACK_SIZE
	.align		4
.L_3:
        /*0018*/ 	.byte	0x04, 0x12
        /*001a*/ 	.short	(.L_5 - .L_4)
	.align		4
.L_4:
        /*001c*/ 	.word	index@(mul_float)
        /*0020*/ 	.word	0x00000000
.L_5:


//--------------------- .nv.compat                --------------------------
	.section	.nv.compat,"",@"SHT_CUDA_COMPAT_INFO"
	.align	4
        /*0000*/ 	.byte	0x02, 0x09, 0x00, 0x00, 0x02, 0x02, 0x01, 0x00, 0x02, 0x05, 0x05, 0x00, 0x03, 0x07, 0x01, 0x01
        /*0010*/ 	.byte	0x02, 0x03, 0x00, 0x00, 0x02, 0x06, 0x01, 0x00, 0x04, 0x0b, 0x08, 0x00, 0x09, 0x00, 0x00, 0x00
        /*0020*/ 	.byte	0x00, 0x00, 0x00, 0x00


//--------------------- .nv.info.mul_float        --------------------------
	.section	.nv.info.mul_float,"",@"SHT_CUDA_INFO"
	.sectionflags	@""
	.align	4


	//----- nvinfo : EIATTR_CUDA_API_VERSION
	.align		4
        /*0000*/ 	.byte	0x04, 0x37
        /*0002*/ 	.short	(.L_7 - .L_6)
.L_6:
        /*0004*/ 	.word	0x00000082


	//----- nvinfo : EIATTR_KPARAM_INFO
	.align		4
.L_7:
        /*0008*/ 	.byte	0x04, 0x17
        /*000a*/ 	.short	(.L_9 - .L_8)
.L_8:
        /*000c*/ 	.word	0x00000000
        /*0010*/ 	.short	0x0003
        /*0012*/ 	.short	0x0018
        /*0014*/ 	.byte	0x00, 0xf0, 0x41, 0x00


	//----- nvinfo : EIATTR_KPARAM_INFO
	.align		4
.L_9:
        /*0018*/ 	.byte	0x04, 0x17
        /*001a*/ 	.short	(.L_11 - .L_10)
.L_10:
        /*001c*/ 	.word	0x00000000
        /*0020*/ 	.short	0x0002
        /*0022*/ 	.short	0x0010
        /*0024*/ 	.byte	0x00, 0xf5, 0x21, 0x00


	//----- nvinfo : EIATTR_KPARAM_INFO
	.align		4
.L_11:
        /*0028*/ 	.byte	0x04, 0x17
        /*002a*/ 	.short	(.L_13 - .L_12)
.L_12:
        /*002c*/ 	.word	0x00000000
        /*0030*/ 	.short	0x0001
        /*0032*/ 	.short	0x0008
        /*0034*/ 	.byte	0x00, 0xf5, 0x21, 0x00


	//----- nvinfo : EIATTR_KPARAM_INFO
	.align		4
.L_13:
        /*0038*/ 	.byte	0x04, 0x17
        /*003a*/ 	.short	(.L_15 - .L_14)
.L_14:
        /*003c*/ 	.word	0x00000000
        /*0040*/ 	.short	0x0000
        /*0042*/ 	.short	0x0000
        /*0044*/ 	.byte	0x00, 0xf5, 0x21, 0x00


	//----- nvinfo : EIATTR_SPARSE_MMA_MASK
	.align		4
.L_15:
        /*0048*/ 	.byte	0x03, 0x50
        /*004a*/ 	.short	0x0000


	//----- nvinfo : EIATTR_MAXREG_COUNT
	.align		4
        /*004c*/ 	.byte	0x03, 0x1b
        /*004e*/ 	.short	0x00ff


	//----- nvinfo : EIATTR_MERCURY_ISA_VERSION
	.align		4
        /*0050*/ 	.byte	0x03, 0x5f
        /*0052*/ 	.short	0x0101


	//----- nvinfo : EIATTR_VRC_CTA_INIT_COUNT
	.align		4
        /*0054*/ 	.byte	0x02, 0x4a
	.zero		1
	.zero		1


	//----- nvinfo : EIATTR_EXIT_INSTR_OFFSETS
	.align		4
        /*0058*/ 	.byte	0x04, 0x1c
        /*005a*/ 	.short	(.L_17 - .L_16)


	//   ....[0]....
.L_16:
        /*005c*/ 	.word	0x000000e0


	//   ....[1]....
        /*0060*/ 	.word	0x00000a90


	//----- nvinfo : EIATTR_CBANK_PARAM_SIZE
	.align		4
.L_17:
        /*0064*/ 	.byte	0x03, 0x19
        /*0066*/ 	.short	0x0028


	//----- nvinfo : EIATTR_PARAM_CBANK
	.align		4
        /*0068*/ 	.byte	0x04, 0x0a
        /*006a*/ 	.short	(.L_19 - .L_18)
	.align		4
.L_18:
        /*006c*/ 	.word	index@(.nv.constant0.mul_float)
        /*0070*/ 	.short	0x0380
        /*0072*/ 	.short	0x0028


	//----- nvinfo : EIATTR_SW_WAR
	.align		4
.L_19:
        /*0074*/ 	.byte	0x04, 0x36
        /*0076*/ 	.short	(.L_21 - .L_20)
.L_20:
        /*0078*/ 	.word	0x00000008
.L_21:


//--------------------- .nv.callgraph             --------------------------
	.section	.nv.callgraph,"",@"SHT_CUDA_CALLGRAPH"
	.align	4
	.sectionentsize	8
	.align		4
        /*0000*/ 	.word	0x00000000
	.align		4
        /*0004*/ 	.word	0xffffffff
	.align		4
        /*0008*/ 	.word	0x00000000
	.align		4
        /*000c*/ 	.word	0xfffffffe
	.align		4
        /*0010*/ 	.word	0x00000000
	.align		4
        /*0014*/ 	.word	0xfffffffd
	.align		4
        /*0018*/ 	.word	0x00000000
	.align		4
        /*001c*/ 	.word	0xfffffffc


//--------------------- .text.mul_float           --------------------------
	.section	.text.mul_float,"ax",@progbits
	.align	128
        .global         mul_float
        .type           mul_float,@function
        .size           mul_float,(.L_x_5 - mul_float)
        .other          mul_float,@"STO_CUDA_ENTRY STV_DEFAULT"
mul_float:
.text.mul_float:
[----:B------:R-:W-:Y:S01]  /*0000*/  LDC R1, c[0x0][0x37c] ;  /* 0x0000df00ff017b82 */ /* 0x000fe20000000800 */
[----:B------:R-:W0:Y:S07]  /*0010*/  S2R R2, SR_TID.Y ;  /* 0x0000000000027919 */ /* 0x000e2e0000002200 */
[----:B------:R-:W1:Y:S01]  /*0020*/  S2UR UR4, SR_CTAID.X ;  /* 0x00000000000479c3 */ /* 0x000e620000002500 */
[----:B------:R-:W1:Y:S01]  /*0030*/  LDCU UR5, c[0x0][0x360] ;  /* 0x00006c00ff0577ac */ /* 0x000e620008000800 */
[----:B------:R-:W2:Y:S01]  /*0040*/  S2R R7, SR_TID.X ;  /* 0x0000000000077919 */ /* 0x000ea20000002100 */
[----:B------:R-:W3:Y:S05]  /*0050*/  LDCU UR7, c[0x0][0x398] ;  /* 0x00007300ff0777ac */ /* 0x000eea0008000800 */
[----:B------:R-:W0:Y:S08]  /*0060*/  S2UR UR6, SR_CTAID.Y ;  /* 0x00000000000679c3 */ /* 0x000e300000002600 */
[----:B------:R-:W0:Y:S08]  /*0070*/  LDC R3, c[0x0][0x364] ;  /* 0x0000d900ff037b82 */ /* 0x000e300000000800 */
[----:B------:R-:W4:Y:S01]  /*0080*/  LDC R0, c[0x0][0x3a4] ;  /* 0x0000e900ff007b82 */ /* 0x000f220000000800 */
[----:B-1----:R-:W-:-:S06]  /*0090*/  UIMAD UR4, UR4, UR5, URZ ;  /* 0x00000005040472a4 */ /* 0x002fcc000f8e02ff */
[----:B--2---:R-:W-:Y:S01]  /*00a0*/  IADD3 R5, PT, PT, R7, UR4, RZ ;  /* 0x0000000407057c10 */ /* 0x004fe2000fffe0ff */
[----:B0-----:R-:W-:-:S05]  /*00b0*/  IMAD R3, R3, UR6, R2 ;  /* 0x0000000603037c24 */ /* 0x001fca000f8e0202 */
[----:B---3--:R-:W-:-:S04]  /*00c0*/  ISETP.GE.U32.AND P0, PT, R3, UR7, PT ;  /* 0x0000000703007c0c */ /* 0x008fc8000bf06070 */
[----:B----4-:R-:W-:-:S13]  /*00d0*/  ISETP.GE.U32.OR P0, PT, R5, R0, P0 ;  /* 0x000000000500720c */ /* 0x010fda0000706470 */
[----:B------:R-:W-:Y:S05]  /*00e0*/  @P0 EXIT ;  /* 0x000000000000094d */ /* 0x000fea0003800000 */
[----:B------:R-:W0:Y:S01]  /*00f0*/  LDC R2, c[0x0][0x39c] ;  /* 0x0000e700ff027b82 */ /* 0x000e220000000800 */
[----:B------:R-:W1:Y:S01]  /*0100*/  LDCU.64 UR6, c[0x0][0x358] ;  /* 0x00006b00ff0677ac */ /* 0x000e620008000a00 */
[----:B------:R-:W-:Y:S01]  /*0110*/  HFMA2 R12, -RZ, RZ, 0, 0 ;  /* 0x00000000ff0c7431 */ /* 0x000fe200000001ff */
[----:B0-----:R-:W-:-:S13]  /*0120*/  ISETP.NE.AND P0, PT, R2, RZ, PT ;  /* 0x000000ff0200720c */ /* 0x001fda0003f05270 */
[----:B-1----:R-:W-:Y:S05]  /*0130*/  @!P0 BRA `(.L_x_0) ;  /* 0x0000000800448947 */ /* 0x002fea0003800000 */
[C---:B------:R-:W-:Y:S02]  /*0140*/  ISETP.GE.U32.AND P1, PT, R2.reuse, 0x8, PT ;  /* 0x000000080200780c */ /* 0x040fe40003f26070 */
[----:B------:R-:W-:Y:S02]  /*0150*/  LOP3.LUT R4, R2, 0x7, RZ, 0xc0, !PT ;  /* 0x0000000702047812 */ /* 0x000fe400078ec0ff */
[----:B------:R-:W-:Y:S02]  /*0160*/  MOV R12, RZ ;  /* 0x000000ff000c7202 */ /* 0x000fe40000000f00 */
[----:B------:R-:W-:Y:S02]  /*0170*/  ISETP.NE.AND P0, PT, R4, RZ, PT ;  /* 0x000000ff0400720c */ /* 0x000fe40003f05270 */
[----:B------:R-:W-:-:S05]  /*0180*/  MOV R6, RZ ;  /* 0x000000ff00067202 */ /* 0x000fca0000000f00 */
[----:B------:R-:W-:Y:S06]  /*0190*/  @!P1 BRA `(.L_x_1) ;  /* 0x0000000400249947 */ /* 0x000fec0003800000 */
[----:B------:R-:W-:Y:S01]  /*01a0*/  LOP3.LUT R6, R2, 0xfffffff8, RZ, 0xc0, !PT ;  /* 0xfffffff802067812 */ /* 0x000fe200078ec0ff */
[C---:B------:R-:W-:Y:S01]  /*01b0*/  IMAD R11, R0.reuse, 0x3, R5 ;  /* 0x00000003000b7824 */ /* 0x040fe200078e0205 */
[C---:B------:R-:W-:Y:S01]  /*01c0*/  IADD3 R7, PT, PT, R0.reuse, UR4, R7 ;  /* 0x0000000400077c10 */ /* 0x040fe2000fffe007 */
[C-C-:B------:R-:W-:Y:S01]  /*01d0*/  IMAD R15, R0.reuse, 0x5, R5.reuse ;  /* 0x00000005000f7824 */ /* 0x140fe200078e0205 */
[CC--:B------:R-:W-:Y:S01]  /*01e0*/  LEA R9, R0.reuse, R5.reuse, 0x1 ;  /* 0x0000000500097211 */ /* 0x0c0fe200078e08ff */
[C-C-:B------:R-:W-:Y:S01]  /*01f0*/  IMAD R25, R0.reuse, 0x6, R5.reuse ;  /* 0x0000000600197824 */ /* 0x140fe200078e0205 */
[CC--:B------:R-:W-:Y:S01]  /*0200*/  LEA R13, R0.reuse, R5.reuse, 0x2 ;  /* 0x00000005000d7211 */ /* 0x0c0fe200078e10ff */
[----:B------:R-:W-:Y:S01]  /*0210*/  IMAD R27, R0, 0x7, R5 ;  /* 0x00000007001b7824 */ /* 0x000fe200078e0205 */
[----:B------:R-:W-:Y:S01]  /*0220*/  MOV R12, RZ ;  /* 0x000000ff000c7202 */ /* 0x000fe20000000f00 */
[----:B------:R-:W-:Y:S01]  /*0230*/  IMAD R8, R3, R2, 0x3 ;  /* 0x0000000303087424 */ /* 0x000fe200078e0202 */
[----:B------:R-:W-:-:S02]  /*0240*/  MOV R29, R5 ;  /* 0x00000005001d7202 */ /* 0x000fc40000000f00 */
[----:B------:R-:W-:-:S07]  /*0250*/  IADD3 R10, PT, PT, -R6, RZ, RZ ;  /* 0x000000ff060a7210 */ /* 0x000fce0007ffe1ff */
.L_x_2:
[----:B------:R-:W0:Y:S01]  /*0260*/  LDC.64 R20, c[0x0][0x380] ;  /* 0x0000e000ff147b82 */ /* 0x000e220000000a00 */
[----:B------:R-:W-:-:S07]  /*0270*/  IADD3 R23, PT, PT, R8, -0x3, RZ ;  /* 0xfffffffd08177810 */ /* 0x000fce0007ffe0ff */
[----:B------:R-:W1:Y:S01]  /*0280*/  LDC.64 R16, c[0x0][0x388] ;  /* 0x0000e200ff107b82 */ /* 0x000e620000000a00 */
[----:B0-----:R-:W-:-:S06]  /*0290*/  IMAD.WIDE.U32 R22, R23, 0x4, R20 ;  /* 0x0000000417167825 */ /* 0x001fcc00078e0014 */
[----:B------:R-:W2:Y:S01]  /*02a0*/  LDG.E R23, desc[UR6][R22.64] ;  /* 0x0000000616177981 */ /* 0x000ea2000c1e1900 */
[----:B-1----:R-:W-:-:S06]  /*02b0*/  IMAD.WIDE.U32 R18, R29, 0x4, R16 ;  /* 0x000000041d127825 */ /* 0x002fcc00078e0010 */
[----:B------:R-:W2:Y:S01]  /*02c0*/  LDG.E R18, desc[UR6][R18.64] ;  /* 0x0000000612127981 */ /* 0x000ea2000c1e1900 */
[C---:B------:R-:W-:Y:S02]  /*02d0*/  IADD3 R14, PT, PT, R8.reuse, -0x2, RZ ;  /* 0xfffffffe080e7810 */ /* 0x040fe40007ffe0ff */
[----:B------:R-:W-:Y:S01]  /*02e0*/  IADD3 R24, PT, PT, R8, -0x1, RZ ;  /* 0xffffffff08187810 */ /* 0x000fe20007ffe0ff */
[----:B--2---:R-:W-:Y:S02]  /*02f0*/  FFMA R12, R23, R18, R12 ;  /* 0x00000012170c7223 */ /* 0x004fe4000000000c */
[----:B------:R-:W-:-:S04]  /*0300*/  IMAD.WIDE.U32 R18, R14, 0x4, R20 ;  /* 0x000000040e127825 */ /* 0x000fc800078e0014 */
[----:B------:R-:W-:Y:S01]  /*0310*/  IMAD.WIDE.U32 R22, R7, 0x4, R16 ;  /* 0x0000000407167825 */ /* 0x000fe200078e0010 */
[----:B------:R0:W2:Y:S04]  /*0320*/  LDG.E R14, desc[UR6][R18.64] ;  /* 0x00000006120e7981 */ /* 0x0000a8000c1e1900 */
[----:B------:R1:W2:Y:S01]  /*0330*/  LDG.E R26, desc[UR6][R22.64] ;  /* 0x00000006161a7981 */ /* 0x0002a2000c1e1900 */
[----:B0-----:R-:W-:-:S04]  /*0340*/  IMAD.WIDE.U32 R18, R24, 0x4, R20 ;  /* 0x0000000418127825 */ /* 0x001fc800078e0014 */
[----:B-1----:R-:W-:Y:S01]  /*0350*/  IMAD.WIDE.U32 R22, R9, 0x4, R16 ;  /* 0x0000000409167825 */ /* 0x002fe200078e0010 */
[----:B------:R0:W3:Y:S04]  /*0360*/  LDG.E R24, desc[UR6][R18.64] ;  /* 0x0000000612187981 */ /* 0x0000e8000c1e1900 */
[----:B------:R1:W3:Y:S01]  /*0370*/  LDG.E R28, desc[UR6][R22.64] ;  /* 0x00000006161c7981 */ /* 0x0002e2000c1e1900 */
[----:B0-----:R-:W-:-:S04]  /*0380*/  IMAD.WIDE.U32 R18, R8, 0x4, R20 ;  /* 0x0000000408127825 */ /* 0x001fc800078e0014 */
[----:B-1----:R-:W-:-:S04]  /*0390*/  IMAD.WIDE.U32 R22, R11, 0x4, R16 ;  /* 0x000000040b167825 */ /* 0x002fc800078e0010 */
[----:B--2---:R-:W-:Y:S02]  /*03a0*/  FFMA R12, R14, R26, R12 ;  /* 0x0000001a0e0c7223 */ /* 0x004fe4000000000c */
[----:B------:R-:W2:Y:S04]  /*03b0*/  LDG.E R14, desc[UR6][R18.64] ;  /* 0x00000006120e7981 */ /* 0x000ea8000c1e1900 */
[----:B------:R0:W2:Y:S01]  /*03c0*/  LDG.E R26, desc[UR6][R22.64] ;  /* 0x00000006161a7981 */ /* 0x0000a2000c1e1900 */
[----:B---3--:R-:W-:Y:S01]  /*03d0*/  FFMA R12, R24, R28, R12 ;  /* 0x0000001c180c7223 */ /* 0x008fe2000000000c */
[----:B------:R-:W-:Y:S01]  /*03e0*/  IADD3 R24, PT, PT, R8, 0x1, RZ ;  /* 0x0000000108187810 */ /* 0x000fe20007ffe0ff */
[----:B0-----:R-:W-:-:S04]  /*03f0*/  IMAD.WIDE.U32 R22, R13, 0x4, R16 ;  /* 0x000000040d167825 */ /* 0x001fc800078e0010 */
[----:B------:R-:W-:Y:S01]  /*0400*/  IMAD.WIDE.U32 R18, R24, 0x4, R20 ;  /* 0x0000000418127825 */ /* 0x000fe200078e0014 */
[----:B------:R-:W3:Y:S04]  /*0410*/  LDG.E R28, desc[UR6][R22.64] ;  /* 0x00000006161c7981 */ /* 0x000ee8000c1e1900 */
[----:B------:R0:W3:Y:S01]  /*0420*/  LDG.E R24, desc[UR6][R18.64] ;  /* 0x0000000612187981 */ /* 0x0000e2000c1e1900 */
[----:B--2---:R-:W-:Y:S01]  /*0430*/  FFMA R12, R14, R26, R12 ;  /* 0x0000001a0e0c7223 */ /* 0x004fe2000000000c */
[C---:B------:R-:W-:Y:S02]  /*0440*/  IADD3 R26, PT, PT, R8.reuse, 0x3, RZ ;  /* 0x00000003081a7810 */ /* 0x040fe40007ffe0ff */
[----:B------:R-:W-:-:S03]  /*0450*/  IADD3 R14, PT, PT, R8, 0x2, RZ ;  /* 0x00000002080e7810 */ /* 0x000fc60007ffe0ff */
[----:B0-----:R-:W-:Y:S01]  /*0460*/  IMAD.WIDE.U32 R18, R26, 0x4, R20 ;  /* 0x000000041a127825 */ /* 0x001fe200078e0014 */
[----:B------:R-:W-:-:S03]  /*0470*/  IADD3 R26, PT, PT, R8, 0x4, RZ ;  /* 0x00000004081a7810 */ /* 0x000fc60007ffe0ff */
[--C-:B------:R-:W-:Y:S02]  /*0480*/  IMAD.WIDE.U32 R22, R14, 0x4, R20.reuse ;  /* 0x000000040e167825 */ /* 0x100fe400078e0014 */
[----:B------:R0:W2:Y:S02]  /*0490*/  LDG.E R14, desc[UR6][R18.64] ;  /* 0x00000006120e7981 */ /* 0x0000a4000c1e1900 */
[----:B------:R-:W-:-:S04]  /*04a0*/  IMAD.WIDE.U32 R20, R26, 0x4, R20 ;  /* 0x000000041a147825 */ /* 0x000fc800078e0014 */
[----:B---3--:R-:W-:Y:S02]  /*04b0*/  FFMA R12, R24, R28, R12 ;  /* 0x0000001c180c7223 */ /* 0x008fe4000000000c */
[----:B------:R-:W3:Y:S01]  /*04c0*/  LDG.E R21, desc[UR6][R20.64] ;  /* 0x0000000614157981 */ /* 0x000ee2000c1e1900 */
[----:B0-----:R-:W-:-:S03]  /*04d0*/  IMAD.WIDE.U32 R18, R15, 0x4, R16 ;  /* 0x000000040f127825 */ /* 0x001fc600078e0010 */
[----:B------:R0:W4:Y:S04]  /*04e0*/  LDG.E R24, desc[UR6][R22.64] ;  /* 0x0000000616187981 */ /* 0x000128000c1e1900 */
[----:B------:R-:W4:Y:S01]  /*04f0*/  LDG.E R26, desc[UR6][R18.64] ;  /* 0x00000006121a7981 */ /* 0x000f22000c1e1900 */
[----:B0-----:R-:W-:-:S04]  /*0500*/  IMAD.WIDE.U32 R22, R25, 0x4, R16 ;  /* 0x0000000419167825 */ /* 0x001fc800078e0010 */
[----:B------:R-:W-:Y:S01]  /*0510*/  IMAD.WIDE.U32 R16, R27, 0x4, R16 ;  /* 0x000000041b107825 */ /* 0x000fe200078e0010 */
[----:B------:R-:W2:Y:S05]  /*0520*/  LDG.E R28, desc[UR6][R22.64] ;  /* 0x00000006161c7981 */ /* 0x000eaa000c1e1900 */
[----:B------:R-:W3:Y:S01]  /*0530*/  LDG.E R16, desc[UR6][R16.64] ;  /* 0x0000000610107981 */ /* 0x000ee2000c1e1900 */
[----:B------:R-:W-:-:S04]  /*0540*/  IADD3 R10, PT, PT, R10, 0x8, RZ ;  /* 0x000000080a0a7810 */ /* 0x000fc80007ffe0ff */
[----:B------:R-:W-:Y:S02]  /*0550*/  ISETP.NE.AND P1, PT, R10, RZ, PT ;  /* 0x000000ff0a00720c */ /* 0x000fe40003f25270 */
[----:B------:R-:W-:Y:S02]  /*0560*/  IADD3 R8, PT, PT, R8, 0x8, RZ ;  /* 0x0000000808087810 */ /* 0x000fe40007ffe0ff */
[C---:B------:R-:W-:Y:S02]  /*0570*/  LEA R7, R0.reuse, R7, 0x3 ;  /* 0x0000000700077211 */ /* 0x040fe400078e18ff */
[C---:B------:R-:W-:Y:S02]  /*0580*/  LEA R9, R0.reuse, R9, 0x3 ;  /* 0x0000000900097211 */ /* 0x040fe400078e18ff */
[C---:B------:R-:W-:Y:S02]  /*0590*/  LEA R11, R0.reuse, R11, 0x3 ;  /* 0x0000000b000b7211 */ /* 0x040fe400078e18ff */
[----:B------:R-:W-:-:S02]  /*05a0*/  LEA R13, R0, R13, 0x3 ;  /* 0x0000000d000d7211 */ /* 0x000fc400078e18ff */
[C---:B------:R-:W-:Y:S02]  /*05b0*/  LEA R15, R0.reuse, R15, 0x3 ;  /* 0x0000000f000f7211 */ /* 0x040fe400078e18ff */
[C---:B------:R-:W-:Y:S02]  /*05c0*/  LEA R25, R0.reuse, R25, 0x3 ;  /* 0x0000001900197211 */ /* 0x040fe400078e18ff */
[C---:B------:R-:W-:Y:S02]  /*05d0*/  LEA R27, R0.reuse, R27, 0x3 ;  /* 0x0000001b001b7211 */ /* 0x040fe400078e18ff */
[----:B------:R-:W-:Y:S01]  /*05e0*/  LEA R29, R0, R29, 0x3 ;  /* 0x0000001d001d7211 */ /* 0x000fe200078e18ff */
[----:B----4-:R-:W-:-:S04]  /*05f0*/  FFMA R12, R24, R26, R12 ;  /* 0x0000001a180c7223 */ /* 0x010fc8000000000c */
[----:B--2---:R-:W-:-:S04]  /*0600*/  FFMA R12, R14, R28, R12 ;  /* 0x0000001c0e0c7223 */ /* 0x004fc8000000000c */
[----:B---3--:R-:W-:Y:S01]  /*0610*/  FFMA R12, R21, R16, R12 ;  /* 0x00000010150c7223 */ /* 0x008fe2000000000c */
[----:B------:R-:W-:Y:S06]  /*0620*/  @P1 BRA `(.L_x_2) ;  /* 0xfffffffc000c1947 */ /* 0x000fec000383ffff */
.L_x_1:
[----:B------:R-:W-:Y:S05]  /*0630*/  @!P0 BRA `(.L_x_0) ;  /* 0x0000000400048947 */ /* 0x000fea0003800000 */
[----:B------:R-:W-:Y:S02]  /*0640*/  ISETP.GE.U32.AND P0, PT, R4, 0x4, PT ;  /* 0x000000040400780c */ /* 0x000fe40003f06070 */
[----:B------:R-:W-:-:S04]  /*0650*/  LOP3.LUT R13, R2, 0x3, RZ, 0xc0, !PT ;  /* 0x00000003020d7812 */ /* 0x000fc800078ec0ff */
[----:B------:R-:W-:-:S07]  /*0660*/  ISETP.NE.AND P1, PT, R13, RZ, PT ;  /* 0x000000ff0d00720c */ /* 0x000fce0003f25270 */
[----:B------:R-:W-:Y:S06]  /*0670*/  @!P0 BRA `(.L_x_3) ;  /* 0x00000000007c8947 */ /* 0x000fec0003800000 */
[----:B------:R-:W0:Y:S01]  /*0680*/  LDC.64 R8, c[0x0][0x388] ;  /* 0x0000e200ff087b82 */ /* 0x000e220000000a00 */
[----:B------:R-:W-:Y:S02]  /*0690*/  IMAD R15, R3, R2, R6 ;  /* 0x00000002030f7224 */ /* 0x000fe400078e0206 */
[----:B------:R-:W-:-:S03]  /*06a0*/  IMAD R17, R6, R0, R5 ;  /* 0x0000000006117224 */ /* 0x000fc600078e0205 */
[C---:B------:R-:W-:Y:S02]  /*06b0*/  IADD3 R23, PT, PT, R15.reuse, 0x1, RZ ;  /* 0x000000010f177810 */ /* 0x040fe40007ffe0ff */
[----:B------:R-:W1:Y:S01]  /*06c0*/  LDC.64 R10, c[0x0][0x380] ;  /* 0x0000e000ff0a7b82 */ /* 0x000e620000000a00 */
[C---:B------:R-:W-:Y:S02]  /*06d0*/  IADD3 R27, PT, PT, R15.reuse, 0x2, RZ ;  /* 0x000000020f1b7810 */ /* 0x040fe40007ffe0ff */
[----:B------:R-:W-:Y:S01]  /*06e0*/  IADD3 R4, PT, PT, R15, 0x3, RZ ;  /* 0x000000030f047810 */ /* 0x000fe20007ffe0ff */
[C---:B0-----:R-:W-:Y:S01]  /*06f0*/  IMAD.WIDE.U32 R20, R17.reuse, 0x4, R8 ;  /* 0x0000000411147825 */ /* 0x041fe200078e0008 */
[----:B------:R-:W-:-:S04]  /*0700*/  IADD3 R17, PT, PT, R17, R0, RZ ;  /* 0x0000000011117210 */ /* 0x000fc80007ffe0ff */
[-C--:B------:R-:W-:Y:S01]  /*0710*/  IADD3 R29, PT, PT, R17, R0.reuse, RZ ;  /* 0x00000000111d7210 */ /* 0x080fe20007ffe0ff */
[--C-:B-1----:R-:W-:Y:S01]  /*0720*/  IMAD.WIDE.U32 R24, R15, 0x4, R10.reuse ;  /* 0x000000040f187825 */ /* 0x102fe200078e000a */
[----:B------:R-:W2:Y:S03]  /*0730*/  LDG.E R20, desc[UR6][R20.64] ;  /* 0x0000000614147981 */ /* 0x000ea6000c1e1900 */
[----:B------:R-:W-:Y:S01]  /*0740*/  IMAD.WIDE.U32 R22, R23, 0x4, R10 ;  /* 0x0000000417167825 */ /* 0x000fe200078e000a */
[----:B------:R-:W2:Y:S03]  /*0750*/  LDG.E R7, desc[UR6][R24.64] ;  /* 0x0000000618077981 */ /* 0x000ea6000c1e1900 */
[----:B------:R-:W-:Y:S02]  /*0760*/  IMAD.WIDE.U32 R18, R17, 0x4, R8 ;  /* 0x0000000411127825 */ /* 0x000fe400078e0008 */
[----:B------:R-:W3:Y:S02]  /*0770*/  LDG.E R22, desc[UR6][R22.64] ;  /* 0x0000000616167981 */ /* 0x000ee4000c1e1900 */
[----:B------:R-:W-:Y:S01]  /*0780*/  IMAD.WIDE.U32 R14, R27, 0x4, R10 ;  /* 0x000000041b0e7825 */ /* 0x000fe200078e000a */
[C---:B------:R-:W-:Y:S01]  /*0790*/  IADD3 R27, PT, PT, R29.reuse, R0, RZ ;  /* 0x000000001d1b7210 */ /* 0x040fe20007ffe0ff */
[----:B------:R-:W3:Y:S02]  /*07a0*/  LDG.E R19, desc[UR6][R18.64] ;  /* 0x0000000612137981 */ /* 0x000ee4000c1e1900 */
[----:B------:R-:W-:-:S02]  /*07b0*/  IMAD.WIDE.U32 R16, R29, 0x4, R8 ;  /* 0x000000041d107825 */ /* 0x000fc400078e0008 */
[----:B------:R-:W4:Y:S02]  /*07c0*/  LDG.E R14, desc[UR6][R14.64] ;  /* 0x000000060e0e7981 */ /* 0x000f24000c1e1900 */
[----:B------:R-:W-:Y:S02]  /*07d0*/  IMAD.WIDE.U32 R10, R4, 0x4, R10 ;  /* 0x00000004040a7825 */ /* 0x000fe400078e000a */
[----:B------:R-:W4:Y:S02]  /*07e0*/  LDG.E R16, desc[UR6][R16.64] ;  /* 0x0000000610107981 */ /* 0x000f24000c1e1900 */
[----:B------:R-:W-:Y:S02]  /*07f0*/  IMAD.WIDE.U32 R8, R27, 0x4, R8 ;  /* 0x000000041b087825 */ /* 0x000fe400078e0008 */
[----:B------:R-:W5:Y:S04]  /*0800*/  LDG.E R10, desc[UR6][R10.64] ;  /* 0x000000060a0a7981 */ /* 0x000f68000c1e1900 */
[----:B------:R-:W5:Y:S01]  /*0810*/  LDG.E R8, desc[UR6][R8.64] ;  /* 0x0000000608087981 */ /* 0x000f62000c1e1900 */
[----:B------:R-:W-:Y:S01]  /*0820*/  IADD3 R6, PT, PT, R6, 0x4, RZ ;  /* 0x0000000406067810 */ /* 0x000fe20007ffe0ff */
[----:B--2---:R-:W-:-:S04]  /*0830*/  FFMA R7, R7, R20, R12 ;  /* 0x0000001407077223 */ /* 0x004fc8000000000c */
[----:B---3--:R-:W-:-:S04]  /*0840*/  FFMA R7, R22, R19, R7 ;  /* 0x0000001316077223 */ /* 0x008fc80000000007 */
[----:B----4-:R-:W-:-:S04]  /*0850*/  FFMA R7, R14, R16, R7 ;  /* 0x000000100e077223 */ /* 0x010fc80000000007 */
[----:B-----5:R-:W-:-:S07]  /*0860*/  FFMA R12, R10, R8, R7 ;  /* 0x000000080a0c7223 */ /* 0x020fce0000000007 */
.L_x_3:
[----:B------:R-:W-:Y:S05]  /*0870*/  @!P1 BRA `(.L_x_0) ;  /* 0x0000000000749947 */ /* 0x000fea0003800000 */
[----:B------:R-:W0:Y:S01]  /*0880*/  LDC.64 R8, c[0x0][0x388] ;  /* 0x0000e200ff087b82 */ /* 0x000e220000000a00 */
[----:B------:R-:W-:Y:S02]  /*0890*/  ISETP.NE.AND P0, PT, R13, 0x1, PT ;  /* 0x000000010d00780c */ /* 0x000fe40003f05270 */
[----:B------:R-:W-:-:S04]  /*08a0*/  LOP3.LUT R4, R2, 0x1, RZ, 0xc0, !PT ;  /* 0x0000000102047812 */ /* 0x000fc800078ec0ff */
[----:B------:R-:W-:Y:S01]  /*08b0*/  ISETP.NE.U32.AND P1, PT, R4, 0x1, PT ;  /* 0x000000010400780c */ /* 0x000fe20003f25070 */
[----:B------:R-:W1:Y:S06]  /*08c0*/  LDC.64 R18, c[0x0][0x380] ;  /* 0x0000e000ff127b82 */ /* 0x000e6c0000000a00 */
[----:B------:R-:W-:Y:S02]  /*08d0*/  @P0 IMAD R7, R3, R2, R6 ;  /* 0x0000000203070224 */ /* 0x000fe400078e0206 */
[----:B------:R-:W2:Y:S01]  /*08e0*/  LDC.64 R10, c[0x0][0x380] ;  /* 0x0000e000ff0a7b82 */ /* 0x000ea20000000a00 */
[C---:B------:R-:W-:Y:S01]  /*08f0*/  @P0 IMAD R17, R6.reuse, R0, R5 ;  /* 0x0000000006110224 */ /* 0x040fe200078e0205 */
[----:B------:R-:W-:-:S02]  /*0900*/  @P0 IADD3 R6, PT, PT, R6, 0x2, RZ ;  /* 0x0000000206060810 */ /* 0x000fc40007ffe0ff */
[----:B------:R-:W-:Y:S02]  /*0910*/  @P0 IADD3 R13, PT, PT, R7, 0x1, RZ ;  /* 0x00000001070d0810 */ /* 0x000fe40007ffe0ff */
[C---:B------:R-:W-:Y:S02]  /*0920*/  @P0 IADD3 R23, PT, PT, R17.reuse, R0, RZ ;  /* 0x0000000011170210 */ /* 0x040fe40007ffe0ff */
[----:B------:R-:W3:Y:S01]  /*0930*/  LDC.64 R14, c[0x0][0x388] ;  /* 0x0000e200ff0e7b82 */ /* 0x000ee20000000a00 */
[----:B0-----:R-:W-:-:S04]  /*0940*/  @P0 IMAD.WIDE.U32 R16, R17, 0x4, R8 ;  /* 0x0000000411100825 */ /* 0x001fc800078e0008 */
[----:B------:R-:W-:Y:S02]  /*0950*/  @P0 IMAD.WIDE.U32 R8, R23, 0x4, R8 ;  /* 0x0000000417080825 */ /* 0x000fe400078e0008 */
[----:B------:R-:W4:Y:S02]  /*0960*/  @P0 LDG.E R16, desc[UR6][R16.64] ;  /* 0x0000000610100981 */ /* 0x000f24000c1e1900 */
[--C-:B-1----:R-:W-:Y:S02]  /*0970*/  @P0 IMAD.WIDE.U32 R20, R7, 0x4, R18.reuse ;  /* 0x0000000407140825 */ /* 0x102fe400078e0012 */
[----:B------:R-:W5:Y:S02]  /*0980*/  @P0 LDG.E R8, desc[UR6][R8.64] ;  /* 0x0000000608080981 */ /* 0x000f64000c1e1900 */
[----:B------:R-:W-:Y:S02]  /*0990*/  @P0 IMAD.WIDE.U32 R18, R13, 0x4, R18 ;  /* 0x000000040d120825 */ /* 0x000fe400078e0012 */
[----:B------:R-:W4:Y:S02]  /*09a0*/  @P0 LDG.E R7, desc[UR6][R20.64] ;  /* 0x0000000614070981 */ /* 0x000f24000c1e1900 */
[----:B------:R-:W-:-:S02]  /*09b0*/  @!P1 IMAD R13, R3, R2, R6 ;  /* 0x00000002030d9224 */ /* 0x000fc400078e0206 */
[----:B------:R-:W-:Y:S01]  /*09c0*/  @!P1 IMAD R23, R6, R0, R5 ;  /* 0x0000000006179224 */ /* 0x000fe200078e0205 */
[----:B------:R-:W5:Y:S01]  /*09d0*/  @P0 LDG.E R18, desc[UR6][R18.64] ;  /* 0x0000000612120981 */ /* 0x000f62000c1e1900 */
[----:B--2---:R-:W-:-:S04]  /*09e0*/  @!P1 IMAD.WIDE.U32 R10, R13, 0x4, R10 ;  /* 0x000000040d0a9825 */ /* 0x004fc800078e000a */
[----:B---3--:R-:W-:Y:S02]  /*09f0*/  @!P1 IMAD.WIDE.U32 R14, R23, 0x4, R14 ;  /* 0x00000004170e9825 */ /* 0x008fe400078e000e */
[----:B------:R-:W2:Y:S04]  /*0a00*/  @!P1 LDG.E R11, desc[UR6][R10.64] ;  /* 0x000000060a0b9981 */ /* 0x000ea8000c1e1900 */
[----:B------:R-:W2:Y:S01]  /*0a10*/  @!P1 LDG.E R14, desc[UR6][R14.64] ;  /* 0x000000060e0e9981 */ /* 0x000ea2000c1e1900 */
[----:B----4-:R-:W-:-:S04]  /*0a20*/  @P0 FFMA R7, R7, R16, R12 ;  /* 0x0000001007070223 */ /* 0x010fc8000000000c */
[----:B-----5:R-:W-:-:S04]  /*0a30*/  @P0 FFMA R12, R18, R8, R7 ;  /* 0x00000008120c0223 */ /* 0x020fc80000000007 */
[----:B--2---:R-:W-:-:S07]  /*0a40*/  @!P1 FFMA R12, R11, R14, R12 ;  /* 0x0000000e0b0c9223 */ /* 0x004fce000000000c */
.L_x_0:
[----:B------:R-:W0:Y:S01]  /*0a50*/  LDC.64 R6, c[0x0][0x390] ;  /* 0x0000e400ff067b82 */ /* 0x000e220000000a00 */
[----:B------:R-:W-:-:S04]  /*0a60*/  IMAD R3, R3, R0, R5 ;  /* 0x0000000003037224 */ /* 0x000fc800078e0205 */
[----:B0-----:R-:W-:-:S05]  /*0a70*/  IMAD.WIDE.U32 R2, R3, 0x4, R6 ;  /* 0x0000000403027825 */ /* 0x001fca00078e0006 */
[----:B------:R-:W-:Y:S01]  /*0a80*/  STG.E desc[UR6][R2.64], R12 ;  /* 0x0000000c02007986 */ /* 0x000fe2000c101906 */
[----:B------:R-:W-:Y:S05]  /*0a90*/  EXIT ;  /* 0x000000000000794d */ /* 0x000fea0003800000 */
.L_x_4:
[----:B------:R-:W-:-:S00]  /*0aa0*/  BRA `(.L_x_4) ;  /* 0xfffffffc00fc7947 */ /* 0x000fc0000383ffff */
[----:B------:R-:W-:-:S00]  /*0ab0*/  NOP ;  /* 0x0000000000007918 */ /* 0x000fc00000000000 */
        /* <DEDUP_REMOVED lines=12> */
.L_x_5:


//--------------------- .nv.shared.reserved.0     --------------------------
	.section	.nv.shared.reserved.0,"aw",@nobits
	.weak		__nv_reservedSMEM_offset_0_alias
	.size		__nv_reservedSMEM_offset_0_alias, 0, 64
	.other		__nv_reservedSMEM_offset_0_alias,@"STO_CUDA_RESERVED_SHARED STV_DEFAULT"
__nv_reservedSMEM_offset_0_alias:
	.zero		0
	.zero		64


//--------------------- .nv.constant0.mul_float   --------------------------
	.section	.nv.constant0.mul_float,"a",@progbits
	.sectionflags	@""
	.align	4
.nv.constant0.mul_float:
	.zero		936


//--------------------- SYMBOLS --------------------------

	.type		.nv.reservedSmem.offset0,@object
	.size		.nv.reservedSmem.offset0,0x4
